	.headerflags	@"EF_CUDA_TEXMODE_UNIFIED EF_CUDA_64BIT_ADDRESS EF_CUDA_ACCELERATORS EF_CUDA_SM90 EF_CUDA_VIRTUAL_SM(EF_CUDA_SM90)"
	.elftype	@"ET_EXEC"


//--------------------- .nv.info                  --------------------------
	.section	.nv.info,"",@"SHT_CUDA_INFO"
	.align	4


	//----- nvinfo : EIATTR_REGCOUNT
	.align		4
        /*0000*/ 	.byte	0x04, 0x2f
        /*0002*/ 	.short	(.L_1 - .L_0)
	.align		4
.L_0:
        /*0004*/ 	.word	index@(triton_poi_fused_convolution_reflection_pad2d_relu_9)
        /*0008*/ 	.word	0x00000010


	//----- nvinfo : EIATTR_MIN_STACK_SIZE
	.align		4
.L_1:
        /*000c*/ 	.byte	0x04, 0x12
        /*000e*/ 	.short	(.L_3 - .L_2)
	.align		4
.L_2:
        /*0010*/ 	.word	index@(triton_poi_fused_convolution_reflection_pad2d_relu_9)
        /*0014*/ 	.word	0x00000000


	//----- nvinfo : EIATTR_FRAME_SIZE
	.align		4
.L_3:
        /*0018*/ 	.byte	0x04, 0x11
        /*001a*/ 	.short	(.L_5 - .L_4)
	.align		4
.L_4:
        /*001c*/ 	.word	index@(triton_poi_fused_convolution_reflection_pad2d_relu_9)
        /*0020*/ 	.word	0x00000000


	//----- nvinfo : EIATTR_MIN_STACK_SIZE
	.align		4
.L_5:
        /*0024*/ 	.byte	0x04, 0x12
        /*0026*/ 	.short	(.L_7 - .L_6)
	.align		4
.L_6:
        /*0028*/ 	.word	index@(triton_poi_fused_convolution_reflection_pad2d_relu_9)
        /*002c*/ 	.word	0x00000000
.L_7:


//--------------------- .nv.info.triton_poi_fused_convolution_reflection_pad2d_relu_9 --------------------------
	.section	.nv.info.triton_poi_fused_convolution_reflection_pad2d_relu_9,"",@"SHT_CUDA_INFO"
	.sectionflags	@""
	.align	4


	//----- nvinfo : EIATTR_CUDA_API_VERSION
	.align		4
        /*0000*/ 	.byte	0x04, 0x37
        /*0002*/ 	.short	(.L_9 - .L_8)
.L_8:
        /*0004*/ 	.word	0x0000007c


	//----- nvinfo : EIATTR_KPARAM_INFO
	.align		4
.L_9:
        /*0008*/ 	.byte	0x04, 0x17
        /*000a*/ 	.short	(.L_11 - .L_10)
.L_10:
        /*000c*/ 	.word	0x00000000
        /*0010*/ 	.short	0x0003
        /*0012*/ 	.short	0x0018
        /*0014*/ 	.byte	0x00, 0xf0, 0x11, 0x00


	//----- nvinfo : EIATTR_KPARAM_INFO
	.align		4
.L_11:
        /*0018*/ 	.byte	0x04, 0x17
        /*001a*/ 	.short	(.L_13 - .L_12)
.L_12:
        /*001c*/ 	.word	0x00000000
        /*0020*/ 	.short	0x0002
        /*0022*/ 	.short	0x0010
        /*0024*/ 	.byte	0x00, 0xf4, 0x21, 0x00


	//----- nvinfo : EIATTR_KPARAM_INFO
	.align		4
.L_13:
        /*0028*/ 	.byte	0x04, 0x17
        /*002a*/ 	.short	(.L_15 - .L_14)
.L_14:
        /*002c*/ 	.word	0x00000000
        /*0030*/ 	.short	0x0001
        /*0032*/ 	.short	0x0008
        /*0034*/ 	.byte	0x00, 0xf4, 0x21, 0x00


	//----- nvinfo : EIATTR_KPARAM_INFO
	.align		4
.L_15:
        /*0038*/ 	.byte	0x04, 0x17
        /*003a*/ 	.short	(.L_17 - .L_16)
.L_16:
        /*003c*/ 	.word	0x00000000
        /*0040*/ 	.short	0x0000
        /*0042*/ 	.short	0x0000
        /*0044*/ 	.byte	0x00, 0xf4, 0x21, 0x00


	//----- nvinfo : EIATTR_SPARSE_MMA_MASK
	.align		4
.L_17:
        /*0048*/ 	.byte	0x03, 0x50
        /*004a*/ 	.short	0x0000


	//----- nvinfo : EIATTR_MAXREG_COUNT
	.align		4
        /*004c*/ 	.byte	0x03, 0x1b
        /*004e*/ 	.short	0x00ff


	//----- nvinfo : EIATTR_EXIT_INSTR_OFFSETS
	.align		4
        /*0050*/ 	.byte	0x04, 0x1c
        /*0052*/ 	.short	(.L_19 - .L_18)


	//   ....[0]....
.L_18:
        /*0054*/ 	.word	0x00000410


	//   ....[1]....
        /*0058*/ 	.word	0x00000430


	//----- nvinfo : EIATTR_REQNTID
	.align		4
.L_19:
        /*005c*/ 	.byte	0x04, 0x10
        /*005e*/ 	.short	(.L_21 - .L_20)
.L_20:
        /*0060*/ 	.word	0x00000080
        /*0064*/ 	.word	0x00000001
        /*0068*/ 	.word	0x00000001


	//----- nvinfo : EIATTR_CBANK_PARAM_SIZE
	.align		4
.L_21:
        /*006c*/ 	.byte	0x03, 0x19
        /*006e*/ 	.short	0x001c


	//----- nvinfo : EIATTR_PARAM_CBANK
	.align		4
        /*0070*/ 	.byte	0x04, 0x0a
        /*0072*/ 	.short	(.L_23 - .L_22)
	.align		4
.L_22:
        /*0074*/ 	.word	index@(.nv.constant0.triton_poi_fused_convolution_reflection_pad2d_relu_9)
        /*0078*/ 	.short	0x0210
        /*007a*/ 	.short	0x001c


	//----- nvinfo : EIATTR_SW_WAR
	.align		4
.L_23:
        /*007c*/ 	.byte	0x04, 0x36
        /*007e*/ 	.short	(.L_25 - .L_24)
.L_24:
        /*0080*/ 	.word	0x00000008
.L_25:


//--------------------- .nv.callgraph             --------------------------
	.section	.nv.callgraph,"",@"SHT_CUDA_CALLGRAPH"
	.align	4
	.sectionentsize	8
	.align		4
        /*0000*/ 	.word	0x00000000
	.align		4
        /*0004*/ 	.word	0xffffffff
	.align		4
        /*0008*/ 	.word	0x00000000
	.align		4
        /*000c*/ 	.word	0xfffffffe
	.align		4
        /*0010*/ 	.word	0x00000000
	.align		4
        /*0014*/ 	.word	0xfffffffd
	.align		4
        /*0018*/ 	.word	0x00000000
	.align		4
        /*001c*/ 	.word	0xfffffffc


//--------------------- .text.triton_poi_fused_convolution_reflection_pad2d_relu_9 --------------------------
	.section	.text.triton_poi_fused_convolution_reflection_pad2d_relu_9,"ax",@progbits
	.align	128
        .global         triton_poi_fused_convolution_reflection_pad2d_relu_9
        .type           triton_poi_fused_convolution_reflection_pad2d_relu_9,@function
        .size           triton_poi_fused_convolution_reflection_pad2d_relu_9,(.L_x_1 - triton_poi_fused_convolution_reflection_pad2d_relu_9)
        .other          triton_poi_fused_convolution_reflection_pad2d_relu_9,@"STO_CUDA_ENTRY STV_DEFAULT"
triton_poi_fused_convolution_reflection_pad2d_relu_9:
.text.triton_poi_fused_convolution_reflection_pad2d_relu_9:
[----:B------:R-:W0:Y:S02]  /*0000*/  LDC R1, c[0x0][0x28] ;  /* 0x00000a00ff017b82 */ /* 0x000e240000000800 */
[----:B------:R-:W1:Y:S01]  /*0010*/  S2R R0, SR_TID.X ;  /* 0x0000000000007919 */ /* 0x000e620000002100 */
[----:B------:R-:W-:Y:S01]  /*0020*/  ULDC.64 UR4, c[0x0][0x208] ;  /* 0x0000820000047ab9 */ /* 0x000fe20000000a00 */
[----:B------:R-:W2:Y:S01]  /*0030*/  S2R R3, SR_CTAID.X ;  /* 0x0000000000037919 */ /* 0x000ea20000002500 */
[----:B-1----:R-:W-:-:S05]  /*0040*/  IMAD.SHL.U32 R0, R0, 0x2, RZ ;  /* 0x0000000200007824 */ /* 0x002fca00078e00ff */
[----:B------:R-:W-:-:S05]  /*0050*/  LOP3.LUT R0, R0, 0xfe, RZ, 0xc0, !PT ;  /* 0x000000fe00007812 */ /* 0x000fca00078ec0ff */
[----:B--2---:R-:W-:-:S04]  /*0060*/  IMAD R0, R3, 0x100, R0 ;  /* 0x0000010003007824 */ /* 0x004fc800078e0200 */
[C---:B------:R-:W-:Y:S01]  /*0070*/  IMAD.HI R3, R0.reuse, 0x2aaaaaab, RZ ;  /* 0x2aaaaaab00037827 */ /* 0x040fe200078e02ff */
[----:B------:R-:W-:-:S03]  /*0080*/  ISETP.GE.AND P2, PT, R0, 0x240, PT ;  /* 0x000002400000780c */ /* 0x000fc60003f46270 */
[C---:B------:R-:W-:Y:S01]  /*0090*/  VIADD R2, R0.reuse, 0x1 ;  /* 0x0000000100027836 */ /* 0x040fe20000000000 */
[----:B------:R-:W-:Y:S01]  /*00a0*/  LEA.HI R4, R3, R3, RZ, 0x1 ;  /* 0x0000000303047211 */ /* 0x000fe200078f08ff */
[----:B------:R-:W-:-:S04]  /*00b0*/  IMAD.HI R6, R0, 0x38e38e39, RZ ;  /* 0x38e38e3900067827 */ /* 0x000fc800078e02ff */
[----:B------:R-:W-:-:S04]  /*00c0*/  IMAD.HI R3, R2, 0x2aaaaaab, RZ ;  /* 0x2aaaaaab02037827 */ /* 0x000fc800078e02ff */
[----:B------:R-:W-:Y:S01]  /*00d0*/  IMAD.HI R5, R4, 0x2aaaaaab, RZ ;  /* 0x2aaaaaab04057827 */ /* 0x000fe200078e02ff */
[----:B------:R-:W-:-:S03]  /*00e0*/  LEA.HI R3, R3, R3, RZ, 0x1 ;  /* 0x0000000303037211 */ /* 0x000fc600078f08ff */
[----:B------:R-:W-:Y:S01]  /*00f0*/  IMAD R7, R4, 0x6, RZ ;  /* 0x0000000604077824 */ /* 0x000fe200078e02ff */
[----:B------:R-:W-:Y:S01]  /*0100*/  LEA.HI R5, R5, R5, RZ, 0x1 ;  /* 0x0000000505057211 */ /* 0x000fe200078f08ff */
[----:B------:R-:W-:-:S03]  /*0110*/  IMAD R3, R3, 0x6, RZ ;  /* 0x0000000603037824 */ /* 0x000fc600078e02ff */
[----:B------:R-:W-:Y:S01]  /*0120*/  LOP3.LUT R9, RZ, R7, RZ, 0x33, !PT ;  /* 0x00000007ff097212 */ /* 0x000fe200078e33ff */
[----:B------:R-:W-:Y:S01]  /*0130*/  IMAD R7, R5, 0x6, RZ ;  /* 0x0000000605077824 */ /* 0x000fe200078e02ff */
[----:B------:R-:W-:Y:S02]  /*0140*/  LOP3.LUT R5, RZ, R3, RZ, 0x33, !PT ;  /* 0x00000003ff057212 */ /* 0x000fe400078e33ff */
[----:B------:R-:W-:Y:S01]  /*0150*/  SHF.R.U32.HI R3, RZ, 0x1f, R6 ;  /* 0x0000001fff037819 */ /* 0x000fe20000011606 */
[----:B------:R-:W-:Y:S01]  /*0160*/  IMAD.IADD R9, R0, 0x1, R9 ;  /* 0x0000000100097824 */ /* 0x000fe200078e0209 */
[----:B------:R-:W-:Y:S02]  /*0170*/  LOP3.LUT R7, RZ, R7, RZ, 0x33, !PT ;  /* 0x00000007ff077212 */ /* 0x000fe400078e33ff */
[----:B------:R-:W-:Y:S02]  /*0180*/  IADD3 R5, R2, R5, RZ ;  /* 0x0000000502057210 */ /* 0x000fe40007ffe0ff */
[----:B------:R-:W-:Y:S01]  /*0190*/  IABS R9, R9 ;  /* 0x0000000900097213 */ /* 0x000fe20000000000 */
[----:B------:R-:W-:Y:S01]  /*01a0*/  IMAD.IADD R7, R4, 0x1, R7 ;  /* 0x0000000104077824 */ /* 0x000fe200078e0207 */
[----:B------:R-:W-:-:S02]  /*01b0*/  IABS R8, R5 ;  /* 0x0000000500087213 */ /* 0x000fc40000000000 */
[----:B------:R-:W1:Y:S01]  /*01c0*/  LDC.64 R4, c[0x0][0x210] ;  /* 0x00008400ff047b82 */ /* 0x000e620000000a00 */
[----:B------:R-:W-:Y:S01]  /*01d0*/  VIADD R9, R9, 0xfffffffd ;  /* 0xfffffffd09097836 */ /* 0x000fe20000000000 */
[----:B------:R-:W-:Y:S01]  /*01e0*/  IABS R10, R7 ;  /* 0x00000007000a7213 */ /* 0x000fe20000000000 */
[----:B------:R-:W-:Y:S01]  /*01f0*/  VIADD R8, R8, 0xfffffffd ;  /* 0xfffffffd08087836 */ /* 0x000fe20000000000 */
[----:B------:R-:W-:Y:S02]  /*0200*/  LEA.HI.SX32 R6, R6, R3, 0x1d ;  /* 0x0000000306067211 */ /* 0x000fe400078feaff */
[----:B------:R-:W-:Y:S02]  /*0210*/  IABS R11, R9 ;  /* 0x00000009000b7213 */ /* 0x000fe40000000000 */
[----:B------:R-:W2:Y:S01]  /*0220*/  LDC.64 R2, c[0x0][0x218] ;  /* 0x00008600ff027b82 */ /* 0x000ea20000000a00 */
[----:B------:R-:W-:Y:S02]  /*0230*/  IADD3 R9, R10, -0x3, RZ ;  /* 0xfffffffd0a097810 */ /* 0x000fe40007ffe0ff */
[----:B------:R-:W-:-:S02]  /*0240*/  IABS R10, R8 ;  /* 0x00000008000a7213 */ /* 0x000fc40000000000 */
[C---:B------:R-:W-:Y:S02]  /*0250*/  LEA.HI R7, R6.reuse, R6, RZ, 0x2 ;  /* 0x0000000606077211 */ /* 0x040fe400078f10ff */
[----:B------:R-:W-:Y:S02]  /*0260*/  LEA R8, R6, 0xf, 0x4 ;  /* 0x0000000f06087811 */ /* 0x000fe400078e20ff */
[----:B------:R-:W-:Y:S01]  /*0270*/  IABS R12, R9 ;  /* 0x00000009000c7213 */ /* 0x000fe20000000000 */
[----:B------:R-:W-:Y:S01]  /*0280*/  IMAD.MOV.U32 R9, RZ, RZ, R10 ;  /* 0x000000ffff097224 */ /* 0x000fe200078e000a */
[----:B------:R-:W-:Y:S01]  /*0290*/  LOP3.LUT R7, R7, 0xfffffffc, RZ, 0xc0, !PT ;  /* 0xfffffffc07077812 */ /* 0x000fe200078ec0ff */
[----:B------:R-:W-:Y:S02]  /*02a0*/  IMAD.IADD R10, R8, 0x1, -R11 ;  /* 0x00000001080a7824 */ /* 0x000fe400078e0a0b */
[----:B------:R-:W-:Y:S01]  /*02b0*/  IMAD.MOV.U32 R11, RZ, RZ, R12 ;  /* 0x000000ffff0b7224 */ /* 0x000fe200078e000c */
[----:B------:R-:W-:Y:S01]  /*02c0*/  IADD3 R8, R8, -R9, RZ ;  /* 0x8000000908087210 */ /* 0x000fe20007ffe0ff */
[----:B------:R-:W-:Y:S01]  /*02d0*/  IMAD.IADD R9, R6, 0x1, -R7 ;  /* 0x0000000106097824 */ /* 0x000fe200078e0a07 */
[----:B------:R-:W-:Y:S01]  /*02e0*/  CS2R R12, SRZ ;  /* 0x00000000000c7805 */ /* 0x000fe2000001ff00 */
[----:B------:R-:W-:-:S02]  /*02f0*/  IMAD R7, R11, -0x4, R10 ;  /* 0xfffffffc0b077824 */ /* 0x000fc400078e020a */
[----:B------:R-:W-:Y:S02]  /*0300*/  IMAD R11, R11, -0x4, R8 ;  /* 0xfffffffc0b0b7824 */ /* 0x000fe400078e0208 */
[----:B-1----:R-:W-:-:S04]  /*0310*/  IMAD.WIDE R6, R7, 0x4, R4 ;  /* 0x0000000407067825 */ /* 0x002fc800078e0204 */
[----:B------:R-:W-:Y:S01]  /*0320*/  IMAD.WIDE R4, R11, 0x4, R4 ;  /* 0x000000040b047825 */ /* 0x000fe200078e0204 */
[----:B------:R-:W-:-:S03]  /*0330*/  CS2R R10, SRZ ;  /* 0x00000000000a7805 */ /* 0x000fc6000001ff00 */
[----:B--2---:R-:W-:Y:S02]  /*0340*/  IMAD.WIDE R2, R9, 0x4, R2 ;  /* 0x0000000409027825 */ /* 0x004fe400078e0202 */
[----:B------:R-:W1:Y:S01]  /*0350*/  LDC.64 R8, c[0x0][0x220] ;  /* 0x00008800ff087b82 */ /* 0x000e620000000a00 */
[----:B------:R-:W2:Y:S04]  /*0360*/  @!P2 LDG.E.EL R10, desc[UR4][R6.64] ;  /* 0x00000004060aa981 */ /* 0x000ea8000c2e1900 */
[----:B------:R-:W2:Y:S04]  /*0370*/  @!P2 LDG.E.EL R13, desc[UR4][R2.64] ;  /* 0x00000004020da981 */ /* 0x000ea8000c2e1900 */
[----:B------:R-:W3:Y:S04]  /*0380*/  @!P2 LDG.E.EL R11, desc[UR4][R4.64] ;  /* 0x00000004040ba981 */ /* 0x000ee8000c2e1900 */
[----:B------:R-:W3:Y:S01]  /*0390*/  @!P2 LDG.E.EL R12, desc[UR4][R2.64] ;  /* 0x00000004020ca981 */ /* 0x000ee2000c2e1900 */
[----:B-1----:R-:W-:Y:S01]  /*03a0*/  IMAD.WIDE R8, R0, 0x4, R8 ;  /* 0x0000000400087825 */ /* 0x002fe200078e0208 */
[----:B--2---:R-:W-:-:S03]  /*03b0*/  FSETP.GEU.AND P0, PT, R10, -R13, PT ;  /* 0x8000000d0a00720b */ /* 0x004fc60003f0e000 */
[----:B------:R-:W-:-:S05]  /*03c0*/  FADD R10, R13, R10 ;  /* 0x0000000a0d0a7221 */ /* 0x000fca0000000000 */
[----:B------:R-:W-:Y:S01]  /*03d0*/  FSEL R10, R10, RZ, P0 ;  /* 0x000000ff0a0a7208 */ /* 0x000fe20000000000 */
[----:B---3--:R-:W-:Y:S01]  /*03e0*/  FADD R13, R12, R11 ;  /* 0x0000000b0c0d7221 */ /* 0x008fe20000000000 */
[----:B------:R-:W-:-:S04]  /*03f0*/  FSETP.GEU.AND P1, PT, R11, -R12, PT ;  /* 0x8000000c0b00720b */ /* 0x000fc80003f2e000 */
[----:B------:R-:W-:Y:S01]  /*0400*/  FSEL R11, R13, RZ, P1 ;  /* 0x000000ff0d0b7208 */ /* 0x000fe20000800000 */
[----:B------:R-:W-:Y:S08]  /*0410*/  @P2 EXIT ;  /* 0x000000000000294d */ /* 0x000ff00003800000 */
[----:B------:R-:W-:Y:S01]  /*0420*/  STG.E.64 desc[UR4][R8.64], R10 ;  /* 0x0000000a08007986 */ /* 0x000fe2000c101b04 */
[----:B------:R-:W-:Y:S05]  /*0430*/  EXIT ;  /* 0x000000000000794d */ /* 0x000fea0003800000 */
.L_x_0:
[----:B------:R-:W-:-:S00]  /*0440*/  BRA `(.L_x_0) ;  /* 0xfffffffc00fc7947 */ /* 0x000fc0000383ffff */
[----:B------:R-:W-:-:S00]  /*0450*/  NOP ;  /* 0x0000000000007918 */ /* 0x000fc00000000000 */
        /* <DEDUP_REMOVED lines=10> */
.L_x_1:


//--------------------- .nv.constant0.triton_poi_fused_convolution_reflection_pad2d_relu_9 --------------------------
	.section	.nv.constant0.triton_poi_fused_convolution_reflection_pad2d_relu_9,"a",@progbits
	.sectionflags	@""
	.align	4
.nv.constant0.triton_poi_fused_convolution_reflection_pad2d_relu_9:
	.zero		556
